//
// Generated by NVIDIA NVVM Compiler
//
// Compiler Build ID: CL-36424714
// Cuda compilation tools, release 13.0, V13.0.88
// Based on NVVM 20.0.0
//

.version 9.0
.target sm_100
.address_size 64

	// .globl	_Z13matmul_kernelPKfS0_Pfm

.visible .entry _Z13matmul_kernelPKfS0_Pfm(
	.param .u64 .ptr .align 1 _Z13matmul_kernelPKfS0_Pfm_param_0,
	.param .u64 .ptr .align 1 _Z13matmul_kernelPKfS0_Pfm_param_1,
	.param .u64 .ptr .align 1 _Z13matmul_kernelPKfS0_Pfm_param_2,
	.param .u64 _Z13matmul_kernelPKfS0_Pfm_param_3
)
{
	.reg .pred 	%p<11>;
	.reg .b32 	%r<8>;
	.reg .b32 	%f<67>;
	.reg .b64 	%rd<77>;

	ld.param.u64 	%rd24, [_Z13matmul_kernelPKfS0_Pfm_param_0];
	ld.param.u64 	%rd25, [_Z13matmul_kernelPKfS0_Pfm_param_1];
	ld.param.u64 	%rd22, [_Z13matmul_kernelPKfS0_Pfm_param_2];
	ld.param.u64 	%rd23, [_Z13matmul_kernelPKfS0_Pfm_param_3];
	cvta.to.global.u64 	%rd1, %rd25;
	cvta.to.global.u64 	%rd2, %rd24;
	mov.u32 	%r1, %ctaid.x;
	mov.u32 	%r2, %ntid.x;
	mov.u32 	%r3, %tid.x;
	mad.lo.s32 	%r4, %r1, %r2, %r3;
	cvt.u64.u32 	%rd3, %r4;
	mul.lo.s64 	%rd26, %rd23, %rd23;
	setp.le.u64 	%p1, %rd26, %rd3;
	@%p1 bra 	$L__BB0_16;
	and.b64  	%rd27, %rd23, -4294967296;
	setp.ne.s64 	%p2, %rd27, 0;
	@%p2 bra 	$L__BB0_3;
	cvt.u32.u64 	%r5, %rd23;
	cvt.u32.u64 	%r6, %rd3;
	rem.u32 	%r7, %r6, %r5;
	cvt.u64.u32 	%rd71, %r7;
	bra.uni 	$L__BB0_4;
$L__BB0_3:
	rem.u64 	%rd71, %rd3, %rd23;
$L__BB0_4:
	sub.s64 	%rd7, %rd3, %rd71;
	max.u64 	%rd8, %rd23, 1;
	setp.lt.u64 	%p3, %rd23, 8;
	mov.f32 	%f66, 0f00000000;
	mov.b64 	%rd75, 0;
	@%p3 bra 	$L__BB0_7;
	and.b64  	%rd75, %rd8, -8;
	shl.b64 	%rd10, %rd23, 2;
	mov.f32 	%f66, 0f00000000;
	mov.b64 	%rd73, 0;
	mov.u64 	%rd72, %rd75;
$L__BB0_6:
	.pragma "nounroll";
	add.s64 	%rd30, %rd7, %rd73;
	shl.b64 	%rd31, %rd30, 2;
	add.s64 	%rd32, %rd2, %rd31;
	ld.global.f32 	%f16, [%rd32];
	mad.lo.s64 	%rd33, %rd73, %rd23, %rd71;
	shl.b64 	%rd34, %rd33, 2;
	add.s64 	%rd35, %rd1, %rd34;
	ld.global.f32 	%f17, [%rd35];
	fma.rn.f32 	%f18, %f16, %f17, %f66;
	ld.global.f32 	%f19, [%rd32+4];
	add.s64 	%rd36, %rd35, %rd10;
	ld.global.f32 	%f20, [%rd36];
	fma.rn.f32 	%f21, %f19, %f20, %f18;
	ld.global.f32 	%f22, [%rd32+8];
	add.s64 	%rd37, %rd36, %rd10;
	ld.global.f32 	%f23, [%rd37];
	fma.rn.f32 	%f24, %f22, %f23, %f21;
	ld.global.f32 	%f25, [%rd32+12];
	add.s64 	%rd38, %rd37, %rd10;
	ld.global.f32 	%f26, [%rd38];
	fma.rn.f32 	%f27, %f25, %f26, %f24;
	ld.global.f32 	%f28, [%rd32+16];
	add.s64 	%rd39, %rd38, %rd10;
	ld.global.f32 	%f29, [%rd39];
	fma.rn.f32 	%f30, %f28, %f29, %f27;
	ld.global.f32 	%f31, [%rd32+20];
	add.s64 	%rd40, %rd39, %rd10;
	ld.global.f32 	%f32, [%rd40];
	fma.rn.f32 	%f33, %f31, %f32, %f30;
	ld.global.f32 	%f34, [%rd32+24];
	add.s64 	%rd41, %rd40, %rd10;
	ld.global.f32 	%f35, [%rd41];
	fma.rn.f32 	%f36, %f34, %f35, %f33;
	ld.global.f32 	%f37, [%rd32+28];
	add.s64 	%rd42, %rd41, %rd10;
	ld.global.f32 	%f38, [%rd42];
	fma.rn.f32 	%f66, %f37, %f38, %f36;
	add.s64 	%rd73, %rd73, 8;
	add.s64 	%rd72, %rd72, -8;
	setp.ne.s64 	%p4, %rd72, 0;
	@%p4 bra 	$L__BB0_6;
$L__BB0_7:
	and.b64  	%rd16, %rd8, 7;
	setp.eq.s64 	%p5, %rd16, 0;
	@%p5 bra 	$L__BB0_15;
	and.b64  	%rd17, %rd8, 3;
	setp.lt.u64 	%p6, %rd16, 4;
	@%p6 bra 	$L__BB0_10;
	add.s64 	%rd43, %rd7, %rd75;
	shl.b64 	%rd44, %rd43, 2;
	add.s64 	%rd45, %rd2, %rd44;
	ld.global.f32 	%f40, [%rd45];
	mad.lo.s64 	%rd46, %rd75, %rd23, %rd71;
	shl.b64 	%rd47, %rd46, 2;
	add.s64 	%rd48, %rd1, %rd47;
	ld.global.f32 	%f41, [%rd48];
	fma.rn.f32 	%f42, %f40, %f41, %f66;
	ld.global.f32 	%f43, [%rd45+4];
	shl.b64 	%rd49, %rd23, 2;
	add.s64 	%rd50, %rd48, %rd49;
	ld.global.f32 	%f44, [%rd50];
	fma.rn.f32 	%f45, %f43, %f44, %f42;
	ld.global.f32 	%f46, [%rd45+8];
	add.s64 	%rd51, %rd50, %rd49;
	ld.global.f32 	%f47, [%rd51];
	fma.rn.f32 	%f48, %f46, %f47, %f45;
	ld.global.f32 	%f49, [%rd45+12];
	add.s64 	%rd52, %rd51, %rd49;
	ld.global.f32 	%f50, [%rd52];
	fma.rn.f32 	%f66, %f49, %f50, %f48;
	add.s64 	%rd75, %rd75, 4;
$L__BB0_10:
	setp.eq.s64 	%p7, %rd17, 0;
	@%p7 bra 	$L__BB0_15;
	setp.eq.s64 	%p8, %rd17, 1;
	@%p8 bra 	$L__BB0_13;
	add.s64 	%rd53, %rd7, %rd75;
	shl.b64 	%rd54, %rd53, 2;
	add.s64 	%rd55, %rd2, %rd54;
	ld.global.f32 	%f52, [%rd55];
	mad.lo.s64 	%rd56, %rd75, %rd23, %rd71;
	shl.b64 	%rd57, %rd56, 2;
	add.s64 	%rd58, %rd1, %rd57;
	ld.global.f32 	%f53, [%rd58];
	fma.rn.f32 	%f54, %f52, %f53, %f66;
	ld.global.f32 	%f55, [%rd55+4];
	shl.b64 	%rd59, %rd23, 2;
	add.s64 	%rd60, %rd58, %rd59;
	ld.global.f32 	%f56, [%rd60];
	fma.rn.f32 	%f66, %f55, %f56, %f54;
	add.s64 	%rd75, %rd75, 2;
$L__BB0_13:
	and.b64  	%rd61, %rd8, 1;
	setp.eq.b64 	%p9, %rd61, 1;
	not.pred 	%p10, %p9;
	@%p10 bra 	$L__BB0_15;
	add.s64 	%rd62, %rd7, %rd75;
	shl.b64 	%rd63, %rd62, 2;
	add.s64 	%rd64, %rd2, %rd63;
	ld.global.f32 	%f57, [%rd64];
	mad.lo.s64 	%rd65, %rd75, %rd23, %rd71;
	shl.b64 	%rd66, %rd65, 2;
	add.s64 	%rd67, %rd1, %rd66;
	ld.global.f32 	%f58, [%rd67];
	fma.rn.f32 	%f66, %f57, %f58, %f66;
$L__BB0_15:
	cvta.to.global.u64 	%rd68, %rd22;
	shl.b64 	%rd69, %rd3, 2;
	add.s64 	%rd70, %rd68, %rd69;
	st.global.f32 	[%rd70], %f66;
$L__BB0_16:
	ret;

}


// ===== COMPILED SASS (sm_100) =====

	.target	sm_100

	.elftype	@"ET_EXEC"


//--------------------- .note.nv.tkinfo           --------------------------
	.section	.note.nv.tkinfo,"",@"SHT_NOTE"
	.sectionflags	@"SHF_NOTE_NV_TKINFO"
	.tkinfo
        /*0018*/ 	.word	0x00000002
        /*0030*/ 	.string	""
        /*0030*/ 	.string	"ptxas"
        /*0030*/ 	.string	"Cuda compilation tools, release 13.0, V13.0.88"
        /*0030*/ 	.string	"Build cuda_13.0.r13.0/compiler.36424714_0"
        /*0030*/ 	.string	"-arch sm_100 -m 64 "



//--------------------- .note.nv.cuinfo           --------------------------
	.section	.note.nv.cuinfo,"",@"SHT_NOTE"
	.sectionflags	@"SHF_NOTE_NV_CUINFO"
        /*0018*/ 	.short	0x0002
        /*001a*/ 	.short	0x0064
        /*001c*/ 	.short	0x0082
	.zero		2


//--------------------- .nv.info                  --------------------------
	.section	.nv.info,"",@"SHT_CUDA_INFO"
	.align	4


	//----- nvinfo : EIATTR_REGCOUNT
	.align		4
        /*0000*/ 	.byte	0x04, 0x2f
        /*0002*/ 	.short	(.L_1 - .L_0)
	.align		4
.L_0:
        /*0004*/ 	.word	index@(_Z13matmul_kernelPKfS0_Pfm)
        /*0008*/ 	.word	0x00000020


	//----- nvinfo : EIATTR_FRAME_SIZE
	.align		4
.L_1:
        /*000c*/ 	.byte	0x04, 0x11
        /*000e*/ 	.short	(.L_3 - .L_2)
	.align		4
.L_2:
        /*0010*/ 	.word	index@($__internal_0_$__cuda_sm20_rem_u64)
        /*0014*/ 	.word	0x00000000


	//----- nvinfo : EIATTR_FRAME_SIZE
	.align		4
.L_3:
        /*0018*/ 	.byte	0x04, 0x11
        /*001a*/ 	.short	(.L_5 - .L_4)
	.align		4
.L_4:
        /*001c*/ 	.word	index@(_Z13matmul_kernelPKfS0_Pfm)
        /*0020*/ 	.word	0x00000000


	//----- nvinfo : EIATTR_MIN_STACK_SIZE
	.align		4
.L_5:
        /*0024*/ 	.byte	0x04, 0x12
        /*0026*/ 	.short	(.L_7 - .L_6)
	.align		4
.L_6:
        /*0028*/ 	.word	index@(_Z13matmul_kernelPKfS0_Pfm)
        /*002c*/ 	.word	0x00000000
.L_7:


//--------------------- .nv.compat                --------------------------
	.section	.nv.compat,"",@"SHT_CUDA_COMPAT_INFO"
	.align	4
        /*0000*/ 	.byte	0x02, 0x09, 0x00, 0x00, 0x02, 0x02, 0x01, 0x00, 0x02, 0x05, 0x05, 0x00, 0x03, 0x07, 0x01, 0x01
        /*0010*/ 	.byte	0x02, 0x03, 0x00, 0x00, 0x02, 0x06, 0x01, 0x00, 0x04, 0x0b, 0x08, 0x00, 0x09, 0x00, 0x00, 0x00
        /*0020*/ 	.byte	0x00, 0x00, 0x00, 0x00


//--------------------- .nv.info._Z13matmul_kernelPKfS0_Pfm --------------------------
	.section	.nv.info._Z13matmul_kernelPKfS0_Pfm,"",@"SHT_CUDA_INFO"
	.sectionflags	@""
	.align	4


	//----- nvinfo : EIATTR_CUDA_API_VERSION
	.align		4
        /*0000*/ 	.byte	0x04, 0x37
        /*0002*/ 	.short	(.L_9 - .L_8)
.L_8:
        /*0004*/ 	.word	0x00000082


	//----- nvinfo : EIATTR_KPARAM_INFO
	.align		4
.L_9:
        /*0008*/ 	.byte	0x04, 0x17
        /*000a*/ 	.short	(.L_11 - .L_10)
.L_10:
        /*000c*/ 	.word	0x00000000
        /*0010*/ 	.short	0x0003
        /*0012*/ 	.short	0x0018
        /*0014*/ 	.byte	0x00, 0xf0, 0x21, 0x00


	//----- nvinfo : EIATTR_KPARAM_INFO
	.align		4
.L_11:
        /*0018*/ 	.byte	0x04, 0x17
        /*001a*/ 	.short	(.L_13 - .L_12)
.L_12:
        /*001c*/ 	.word	0x00000000
        /*0020*/ 	.short	0x0002
        /*0022*/ 	.short	0x0010
        /*0024*/ 	.byte	0x00, 0xf5, 0x21, 0x00


	//----- nvinfo : EIATTR_KPARAM_INFO
	.align		4
.L_13:
        /*0028*/ 	.byte	0x04, 0x17
        /*002a*/ 	.short	(.L_15 - .L_14)
.L_14:
        /*002c*/ 	.word	0x00000000
        /*0030*/ 	.short	0x0001
        /*0032*/ 	.short	0x0008
        /*0034*/ 	.byte	0x00, 0xf5, 0x21, 0x00


	//----- nvinfo : EIATTR_KPARAM_INFO
	.align		4
.L_15:
        /*0038*/ 	.byte	0x04, 0x17
        /*003a*/ 	.short	(.L_17 - .L_16)
.L_16:
        /*003c*/ 	.word	0x00000000
        /*0040*/ 	.short	0x0000
        /*0042*/ 	.short	0x0000
        /*0044*/ 	.byte	0x00, 0xf5, 0x21, 0x00


	//----- nvinfo : EIATTR_SPARSE_MMA_MASK
	.align		4
.L_17:
        /*0048*/ 	.byte	0x03, 0x50
        /*004a*/ 	.short	0x0000


	//----- nvinfo : EIATTR_MAXREG_COUNT
	.align		4
        /*004c*/ 	.byte	0x03, 0x1b
        /*004e*/ 	.short	0x00ff


	//----- nvinfo : EIATTR_MERCURY_ISA_VERSION
	.align		4
        /*0050*/ 	.byte	0x03, 0x5f
        /*0052*/ 	.short	0x0101


	//----- nvinfo : EIATTR_VRC_CTA_INIT_COUNT
	.align		4
        /*0054*/ 	.byte	0x02, 0x4a
	.zero		1
	.zero		1


	//----- nvinfo : EIATTR_EXIT_INSTR_OFFSETS
	.align		4
        /*0058*/ 	.byte	0x04, 0x1c
        /*005a*/ 	.short	(.L_19 - .L_18)


	//   ....[0]....
.L_18:
        /*005c*/ 	.word	0x000000d0


	//   ....[1]....
        /*0060*/ 	.word	0x00000d40


	//----- nvinfo : EIATTR_CRS_STACK_SIZE
	.align		4
.L_19:
        /*0064*/ 	.byte	0x04, 0x1e
        /*0066*/ 	.short	(.L_21 - .L_20)
.L_20:
        /*0068*/ 	.word	0x00000000


	//----- nvinfo : EIATTR_CBANK_PARAM_SIZE
	.align		4
.L_21:
        /*006c*/ 	.byte	0x03, 0x19
        /*006e*/ 	.short	0x0020


	//----- nvinfo : EIATTR_PARAM_CBANK
	.align		4
        /*0070*/ 	.byte	0x04, 0x0a
        /*0072*/ 	.short	(.L_23 - .L_22)
	.align		4
.L_22:
        /*0074*/ 	.word	index@(.nv.constant0._Z13matmul_kernelPKfS0_Pfm)
        /*0078*/ 	.short	0x0380
        /*007a*/ 	.short	0x0020


	//----- nvinfo : EIATTR_SW_WAR
	.align		4
.L_23:
        /*007c*/ 	.byte	0x04, 0x36
        /*007e*/ 	.short	(.L_25 - .L_24)
.L_24:
        /*0080*/ 	.word	0x00000008
.L_25:


//--------------------- .nv.callgraph             --------------------------
	.section	.nv.callgraph,"",@"SHT_CUDA_CALLGRAPH"
	.align	4
	.sectionentsize	8
	.align		4
        /*0000*/ 	.word	0x00000000
	.align		4
        /*0004*/ 	.word	0xffffffff
	.align		4
        /*0008*/ 	.word	0x00000000
	.align		4
        /*000c*/ 	.word	0xfffffffe
	.align		4
        /*0010*/ 	.word	0x00000000
	.align		4
        /*0014*/ 	.word	0xfffffffd
	.align		4
        /*0018*/ 	.word	0x00000000
	.align		4
        /*001c*/ 	.word	0xfffffffc


//--------------------- .text._Z13matmul_kernelPKfS0_Pfm --------------------------
	.section	.text._Z13matmul_kernelPKfS0_Pfm,"ax",@progbits
	.align	128
        .global         _Z13matmul_kernelPKfS0_Pfm
        .type           _Z13matmul_kernelPKfS0_Pfm,@function
        .size           _Z13matmul_kernelPKfS0_Pfm,(.L_x_8 - _Z13matmul_kernelPKfS0_Pfm)
        .other          _Z13matmul_kernelPKfS0_Pfm,@"STO_CUDA_ENTRY STV_DEFAULT"
_Z13matmul_kernelPKfS0_Pfm:
.text._Z13matmul_kernelPKfS0_Pfm:
[----:B------:R-:W-:Y:S01]  /*0000*/  LDC R1, c[0x0][0x37c] ;  /* 0x0000df00ff017b82 */ /* 0x000fe20000000800 */
[----:B------:R-:W0:Y:S01]  /*0010*/  S2R R0, SR_TID.X ;  /* 0x0000000000007919 */ /* 0x000e220000002100 */
[----:B------:R-:W1:Y:S06]  /*0020*/  LDCU.64 UR8, c[0x0][0x398] ;  /* 0x00007300ff0877ac */ /* 0x000e6c0008000a00 */
[----:B------:R-:W0:Y:S08]  /*0030*/  S2UR UR5, SR_CTAID.X ;  /* 0x00000000000579c3 */ /* 0x000e300000002500 */
[----:B------:R-:W0:Y:S01]  /*0040*/  LDC R19, c[0x0][0x360] ;  /* 0x0000d800ff137b82 */ /* 0x000e220000000800 */
[----:B-1----:R-:W-:-:S02]  /*0050*/  UIMAD UR4, UR9, UR8, URZ ;  /* 0x00000008090472a4 */ /* 0x002fc4000f8e02ff */
[----:B------:R-:W-:Y:S02]  /*0060*/  UIMAD.WIDE.U32 UR6, UR8, UR8, URZ ;  /* 0x00000008080672a5 */ /* 0x000fe4000f8e00ff */
[----:B------:R-:W-:-:S04]  /*0070*/  UIMAD UR4, UR8, UR9, UR4 ;  /* 0x00000009080472a4 */ /* 0x000fc8000f8e0204 */
[----:B------:R-:W-:Y:S01]  /*0080*/  UIADD3 UR4, UPT, UPT, UR7, UR4, URZ ;  /* 0x0000000407047290 */ /* 0x000fe2000fffe0ff */
[----:B0-----:R-:W-:-:S05]  /*0090*/  IMAD R19, R19, UR5, R0 ;  /* 0x0000000513137c24 */ /* 0x001fca000f8e0200 */
[----:B------:R-:W-:Y:S01]  /*00a0*/  IMAD.U32 R0, RZ, RZ, UR4 ;  /* 0x00000004ff007e24 */ /* 0x000fe2000f8e00ff */
[----:B------:R-:W-:-:S04]  /*00b0*/  ISETP.LT.U32.AND P0, PT, R19, UR6, PT ;  /* 0x0000000613007c0c */ /* 0x000fc8000bf01070 */
[----:B------:R-:W-:-:S13]  /*00c0*/  ISETP.GT.U32.AND.EX P0, PT, R0, RZ, PT, P0 ;  /* 0x000000ff0000720c */ /* 0x000fda0003f04100 */
[----:B------:R-:W-:Y:S05]  /*00d0*/  @!P0 EXIT ;  /* 0x000000000000894d */ /* 0x000fea0003800000 */
[----:B------:R-:W-:-:S09]  /*00e0*/  UISETP.NE.U32.AND UP0, UPT, UR9, URZ, UPT ;  /* 0x000000ff0900728c */ /* 0x000fd2000bf05070 */
[----:B------:R-:W-:Y:S05]  /*00f0*/  BRA.U UP0, `(.L_x_0) ;  /* 0x00000001004c7547 */ /* 0x000fea000b800000 */
[----:B------:R-:W0:Y:S01]  /*0100*/  I2F.U32.RP R0, UR8 ;  /* 0x0000000800007d06 */ /* 0x000e220008209000 */
[----:B------:R-:W-:-:S07]  /*0110*/  ISETP.NE.U32.AND P1, PT, RZ, UR8, PT ;  /* 0x00000008ff007c0c */ /* 0x000fce000bf25070 */
[----:B0-----:R-:W0:Y:S02]  /*0120*/  MUFU.RCP R0, R0 ;  /* 0x0000000000007308 */ /* 0x001e240000001000 */
[----:B0-----:R-:W-:-:S06]  /*0130*/  VIADD R2, R0, 0xffffffe ;  /* 0x0ffffffe00027836 */ /* 0x001fcc0000000000 */
[----:B------:R0:W1:Y:S02]  /*0140*/  F2I.FTZ.U32.TRUNC.NTZ R3, R2 ;  /* 0x0000000200037305 */ /* 0x000064000021f000 */
[----:B0-----:R-:W-:Y:S02]  /*0150*/  IMAD.MOV.U32 R2, RZ, RZ, RZ ;  /* 0x000000ffff027224 */ /* 0x001fe400078e00ff */
[----:B-1----:R-:W-:-:S04]  /*0160*/  IMAD.MOV R5, RZ, RZ, -R3 ;  /* 0x000000ffff057224 */ /* 0x002fc800078e0a03 */
[----:B------:R-:W-:-:S04]  /*0170*/  IMAD R5, R5, UR8, RZ ;  /* 0x0000000805057c24 */ /* 0x000fc8000f8e02ff */
[----:B------:R-:W-:-:S04]  /*0180*/  IMAD.HI.U32 R4, R3, R5, R2 ;  /* 0x0000000503047227 */ /* 0x000fc800078e0002 */
[----:B------:R-:W-:Y:S02]  /*0190*/  IMAD.MOV.U32 R5, RZ, RZ, RZ ;  /* 0x000000ffff057224 */ /* 0x000fe400078e00ff */
[----:B------:R-:W-:-:S04]  /*01a0*/  IMAD.HI.U32 R4, R4, R19, RZ ;  /* 0x0000001304047227 */ /* 0x000fc800078e00ff */
[----:B------:R-:W-:-:S04]  /*01b0*/  IMAD.MOV R4, RZ, RZ, -R4 ;  /* 0x000000ffff047224 */ /* 0x000fc800078e0a04 */
[----:B------:R-:W-:-:S05]  /*01c0*/  IMAD R4, R4, UR8, R19 ;  /* 0x0000000804047c24 */ /* 0x000fca000f8e0213 */
[----:B------:R-:W-:-:S13]  /*01d0*/  ISETP.GE.U32.AND P0, PT, R4, UR8, PT ;  /* 0x0000000804007c0c */ /* 0x000fda000bf06070 */
[----:B------:R-:W-:-:S04]  /*01e0*/  @P0 IADD3 R4, PT, PT, R4, -UR8, RZ ;  /* 0x8000000804040c10 */ /* 0x000fc8000fffe0ff */
[----:B------:R-:W-:-:S13]  /*01f0*/  ISETP.GE.U32.AND P0, PT, R4, UR8, PT ;  /* 0x0000000804007c0c */ /* 0x000fda000bf06070 */
[----:B------:R-:W-:Y:S01]  /*0200*/  @P0 VIADD R4, R4, -UR8 ;  /* 0x8000000804040c36 */ /* 0x000fe20008000000 */
[----:B------:R-:W-:Y:S01]  /*0210*/  @!P1 LOP3.LUT R4, RZ, UR8, RZ, 0x33, !PT ;  /* 0x00000008ff049c12 */ /* 0x000fe2000f8e33ff */
[----:B------:R-:W-:Y:S06]  /*0220*/  BRA `(.L_x_1) ;  /* 0x0000000000087947 */ /* 0x000fec0003800000 */
.L_x_0:
[----:B------:R-:W-:-:S07]  /*0230*/  MOV R0, 0x250 ;  /* 0x0000025000007802 */ /* 0x000fce0000000f00 */
[----:B------:R-:W-:Y:S05]  /*0240*/  CALL.REL.NOINC `($__internal_0_$__cuda_sm20_rem_u64) ;  /* 0x0000000800c07944 */ /* 0x000fea0003c00000 */
.L_x_1:
[----:B------:R-:W0:Y:S01]  /*0250*/  LDC.64 R2, c[0x0][0x398] ;  /* 0x0000e600ff027b82 */ /* 0x000e220000000a00 */
[----:B------:R-:W-:Y:S01]  /*0260*/  IADD3 R0, P2, PT, R19, -R4, RZ ;  /* 0x8000000413007210 */ /* 0x000fe20007f5e0ff */
[----:B------:R-:W1:Y:S01]  /*0270*/  LDCU.64 UR6, c[0x0][0x358] ;  /* 0x00006b00ff0677ac */ /* 0x000e620008000a00 */
[----:B------:R-:W-:Y:S02]  /*0280*/  HFMA2 R23, -RZ, RZ, 0, 0 ;  /* 0x00000000ff177431 */ /* 0x000fe400000001ff */
[----:B------:R-:W-:Y:S02]  /*0290*/  IMAD.MOV.U32 R26, RZ, RZ, RZ ;  /* 0x000000ffff1a7224 */ /* 0x000fe400078e00ff */
[----:B------:R-:W-:Y:S02]  /*02a0*/  IMAD.MOV.U32 R21, RZ, RZ, RZ ;  /* 0x000000ffff157224 */ /* 0x000fe400078e00ff */
[----:B------:R-:W-:Y:S01]  /*02b0*/  IMAD.X R18, RZ, RZ, ~R5, P2 ;  /* 0x000000ffff127224 */ /* 0x000fe200010e0e05 */
[----:B0-----:R-:W-:-:S02]  /*02c0*/  ISETP.GE.U32.AND P0, PT, R2, 0x8, PT ;  /* 0x000000080200780c */ /* 0x001fc40003f06070 */
[----:B------:R-:W-:Y:S02]  /*02d0*/  ISETP.GT.U32.AND P1, PT, R2, 0x1, PT ;  /* 0x000000010200780c */ /* 0x000fe40003f24070 */
[C---:B------:R-:W-:Y:S02]  /*02e0*/  ISETP.GE.U32.AND.EX P0, PT, R3.reuse, RZ, PT, P0 ;  /* 0x000000ff0300720c */ /* 0x040fe40003f06100 */
[----:B------:R-:W-:-:S04]  /*02f0*/  ISETP.GT.U32.AND.EX P1, PT, R3, RZ, PT, P1 ;  /* 0x000000ff0300720c */ /* 0x000fc80003f24110 */
[----:B------:R-:W-:Y:S02]  /*0300*/  SEL R20, R2, 0x1, P1 ;  /* 0x0000000102147807 */ /* 0x000fe40000800000 */
[----:B------:R-:W-:-:S05]  /*0310*/  SEL R22, R3, RZ, P1 ;  /* 0x000000ff03167207 */ /* 0x000fca0000800000 */
[----:B-1----:R-:W-:Y:S05]  /*0320*/  @!P0 BRA `(.L_x_2) ;  /* 0x00000004000c8947 */ /* 0x002fea0003800000 */
[----:B------:R-:W-:Y:S01]  /*0330*/  IMAD.WIDE.U32 R6, R2, 0x4, RZ ;  /* 0x0000000402067825 */ /* 0x000fe200078e00ff */
[----:B------:R-:W-:Y:S01]  /*0340*/  LOP3.LUT R21, R20, 0xfffffff8, RZ, 0xc0, !PT ;  /* 0xfffffff814157812 */ /* 0x000fe200078ec0ff */
[----:B------:R-:W0:Y:S02]  /*0350*/  LDCU.128 UR8, c[0x0][0x380] ;  /* 0x00007000ff0877ac */ /* 0x000e240008000c00 */
[----:B------:R-:W-:Y:S02]  /*0360*/  IMAD.SHL.U32 R25, R3, 0x4, RZ ;  /* 0x0000000403197824 */ /* 0x000fe400078e00ff */
[----:B------:R-:W-:Y:S01]  /*0370*/  IMAD.MOV.U32 R23, RZ, RZ, R22 ;  /* 0x000000ffff177224 */ /* 0x000fe200078e0016 */
[----:B------:R-:W-:Y:S01]  /*0380*/  UMOV UR4, URZ ;  /* 0x000000ff00047c82 */ /* 0x000fe20008000000 */
[----:B------:R-:W-:Y:S01]  /*0390*/  IMAD.MOV.U32 R26, RZ, RZ, RZ ;  /* 0x000000ffff1a7224 */ /* 0x000fe200078e00ff */
[----:B------:R-:W-:Y:S01]  /*03a0*/  IADD3 R25, PT, PT, R7, R25, RZ ;  /* 0x0000001907197210 */ /* 0x000fe20007ffe0ff */
[----:B------:R-:W-:Y:S01]  /*03b0*/  IMAD.MOV.U32 R24, RZ, RZ, R21 ;  /* 0x000000ffff187224 */ /* 0x000fe200078e0015 */
[----:B------:R-:W-:-:S06]  /*03c0*/  UMOV UR5, URZ ;  /* 0x000000ff00057c82 */ /* 0x000fcc0008000000 */
.L_x_3:
[----:B------:R-:W-:Y:S01]  /*03d0*/  IMAD R8, R2, UR5, RZ ;  /* 0x0000000502087c24 */ /* 0x000fe2000f8e02ff */
[----:B------:R-:W-:Y:S01]  /*03e0*/  IADD3 R9, P0, PT, R0, UR4, RZ ;  /* 0x0000000400097c10 */ /* 0x000fe2000ff1e0ff */
[----:B------:R-:W-:Y:S02]  /*03f0*/  IMAD.MOV.U32 R10, RZ, RZ, R4 ;  /* 0x000000ffff0a7224 */ /* 0x000fe400078e0004 */
[----:B------:R-:W-:Y:S01]  /*0400*/  IMAD.MOV.U32 R11, RZ, RZ, R5 ;  /* 0x000000ffff0b7224 */ /* 0x000fe200078e0005 */
[----:B------:R-:W-:Y:S01]  /*0410*/  IADD3.X R12, PT, PT, R18, UR5, RZ, P0, !PT ;  /* 0x00000005120c7c10 */ /* 0x000fe200087fe4ff */
[----:B------:R-:W-:Y:S01]  /*0420*/  IMAD R13, R3, UR4, R8 ;  /* 0x00000004030d7c24 */ /* 0x000fe2000f8e0208 */
[----:B0-----:R-:W-:Y:S01]  /*0430*/  LEA R8, P0, R9, UR8, 0x2 ;  /* 0x0000000809087c11 */ /* 0x001fe2000f8010ff */
[----:B------:R-:W-:-:S03]  /*0440*/  IMAD.WIDE.U32 R10, R2, UR4, R10 ;  /* 0x00000004020a7c25 */ /* 0x000fc6000f8e000a */
[----:B------:R-:W-:Y:S01]  /*0450*/  LEA.HI.X R9, R9, UR9, R12, 0x2, P0 ;  /* 0x0000000909097c11 */ /* 0x000fe200080f140c */
[----:B------:R-:W-:Y:S01]  /*0460*/  IMAD.IADD R11, R11, 0x1, R13 ;  /* 0x000000010b0b7824 */ /* 0x000fe200078e020d */
[----:B------:R-:W-:-:S03]  /*0470*/  LEA R14, P1, R10, UR10, 0x2 ;  /* 0x0000000a0a0e7c11 */ /* 0x000fc6000f8210ff */
[----:B------:R-:W2:Y:S01]  /*0480*/  LDG.E R17, desc[UR6][R8.64] ;  /* 0x0000000608117981 */ /* 0x000ea2000c1e1900 */
[----:B------:R-:W-:-:S03]  /*0490*/  LEA.HI.X R15, R10, UR11, R11, 0x2, P1 ;  /* 0x0000000b0a0f7c11 */ /* 0x000fc600088f140b */
[----:B------:R-:W3:Y:S04]  /*04a0*/  LDG.E R28, desc[UR6][R8.64+0x18] ;  /* 0x00001806081c7981 */ /* 0x000ee8000c1e1900 */
[----:B------:R-:W2:Y:S01]  /*04b0*/  LDG.E R27, desc[UR6][R14.64] ;  /* 0x000000060e1b7981 */ /* 0x000ea2000c1e1900 */
[----:B------:R-:W-:-:S04]  /*04c0*/  IADD3 R12, P0, PT, R14, R6, RZ ;  /* 0x000000060e0c7210 */ /* 0x000fc80007f1e0ff */
[----:B------:R-:W-:Y:S02]  /*04d0*/  IADD3.X R13, PT, PT, R15, R25, RZ, P0, !PT ;  /* 0x000000190f0d7210 */ /* 0x000fe400007fe4ff */
[----:B------:R-:W-:-:S03]  /*04e0*/  IADD3 R10, P0, PT, R12, R6, RZ ;  /* 0x000000060c0a7210 */ /* 0x000fc60007f1e0ff */
[----:B------:R-:W4:Y:S02]  /*04f0*/  LDG.E R12, desc[UR6][R12.64] ;  /* 0x000000060c0c7981 */ /* 0x000f24000c1e1900 */
[----:B------:R-:W-:Y:S01]  /*0500*/  IMAD.X R11, R13, 0x1, R25, P0 ;  /* 0x000000010d0b7824 */ /* 0x000fe200000e0619 */
[----:B------:R-:W-:Y:S01]  /*0510*/  IADD3 R16, P0, PT, R10, R6, RZ ;  /* 0x000000060a107210 */ /* 0x000fe20007f1e0ff */
[----:B------:R-:W5:Y:S04]  /*0520*/  LDG.E R15, desc[UR6][R8.64+0x8] ;  /* 0x00000806080f7981 */ /* 0x000f68000c1e1900 */
[----:B------:R-:W5:Y:S04]  /*0530*/  LDG.E R10, desc[UR6][R10.64] ;  /* 0x000000060a0a7981 */ /* 0x000f68000c1e1900 */
[----:B------:R-:W3:Y:S01]  /*0540*/  LDG.E R14, desc[UR6][R8.64+0xc] ;  /* 0x00000c06080e7981 */ /* 0x000ee2000c1e1900 */
[----:B--2---:R-:W-:-:S03]  /*0550*/  FFMA R29, R17, R27, R26 ;  /* 0x0000001b111d7223 */ /* 0x004fc6000000001a */
[----:B------:R-:W4:Y:S01]  /*0560*/  LDG.E R26, desc[UR6][R8.64+0x4] ;  /* 0x00000406081a7981 */ /* 0x000f22000c1e1900 */
[----:B------:R-:W-:-:S05]  /*0570*/  IMAD.X R17, R11, 0x1, R25, P0 ;  /* 0x000000010b117824 */ /* 0x000fca00000e0619 */
[----:B------:R-:W3:Y:S01]  /*0580*/  LDG.E R27, desc[UR6][R16.64] ;  /* 0x00000006101b7981 */ /* 0x000ee2000c1e1900 */
[----:B----4-:R-:W-:Y:S01]  /*0590*/  FFMA R26, R26, R12, R29 ;  /* 0x0000000c1a1a7223 */ /* 0x010fe2000000001d */
[----:B------:R-:W-:Y:S02]  /*05a0*/  IADD3 R12, P0, PT, R16, R6, RZ ;  /* 0x00000006100c7210 */ /* 0x000fe40007f1e0ff */
[----:B------:R-:W2:Y:S01]  /*05b0*/  LDG.E R29, desc[UR6][R8.64+0x14] ;  /* 0x00001406081d7981 */ /* 0x000ea2000c1e1900 */
[----:B-----5:R-:W-:Y:S02]  /*05c0*/  FFMA R15, R15, R10, R26 ;  /* 0x0000000a0f0f7223 */ /* 0x020fe4000000001a */
[----:B------:R-:W-:Y:S01]  /*05d0*/  IMAD.X R13, R17, 0x1, R25, P0 ;  /* 0x00000001110d7824 */ /* 0x000fe200000e0619 */
[----:B------:R-:W4:Y:S01]  /*05e0*/  LDG.E R26, desc[UR6][R8.64+0x10] ;  /* 0x00001006081a7981 */ /* 0x000f22000c1e1900 */
[----:B---3--:R-:W-:Y:S01]  /*05f0*/  FFMA R27, R14, R27, R15 ;  /* 0x0000001b0e1b7223 */ /* 0x008fe2000000000f */
[----:B------:R-:W-:-:S02]  /*0600*/  IADD3 R14, P0, PT, R12, R6, RZ ;  /* 0x000000060c0e7210 */ /* 0x000fc40007f1e0ff */
[----:B------:R-:W4:Y:S03]  /*0610*/  LDG.E R12, desc[UR6][R12.64] ;  /* 0x000000060c0c7981 */ /* 0x000f26000c1e1900 */
[--C-:B------:R-:W-:Y:S01]  /*0620*/  IMAD.X R15, R13, 0x1, R25.reuse, P0 ;  /* 0x000000010d0f7824 */ /* 0x100fe200000e0619 */
[-C--:B------:R-:W-:Y:S01]  /*0630*/  IADD3 R10, P0, PT, R14, R6.reuse, RZ ;  /* 0x000000060e0a7210 */ /* 0x080fe20007f1e0ff */
[----:B------:R-:W3:Y:S03]  /*0640*/  LDG.E R8, desc[UR6][R8.64+0x1c] ;  /* 0x00001c0608087981 */ /* 0x000ee6000c1e1900 */
[----:B------:R-:W-:Y:S02]  /*0650*/  IADD3.X R11, PT, PT, R15, R25, RZ, P0, !PT ;  /* 0x000000190f0b7210 */ /* 0x000fe400007fe4ff */
[----:B------:R-:W-:Y:S01]  /*0660*/  IADD3 R16, P0, PT, R10, R6, RZ ;  /* 0x000000060a107210 */ /* 0x000fe20007f1e0ff */
[----:B------:R-:W2:Y:S04]  /*0670*/  LDG.E R14, desc[UR6][R14.64] ;  /* 0x000000060e0e7981 */ /* 0x000ea8000c1e1900 */
[----:B------:R-:W-:Y:S01]  /*0680*/  IMAD.X R17, R11, 0x1, R25, P0 ;  /* 0x000000010b117824 */ /* 0x000fe200000e0619 */
[----:B------:R-:W5:Y:S04]  /*0690*/  LDG.E R10, desc[UR6][R10.64] ;  /* 0x000000060a0a7981 */ /* 0x000f68000c1e1900 */
[----:B------:R-:W3:Y:S01]  /*06a0*/  LDG.E R16, desc[UR6][R16.64] ;  /* 0x0000000610107981 */ /* 0x000ee2000c1e1900 */
[----:B------:R-:W-:-:S04]  /*06b0*/  IADD3 R24, P0, PT, R24, -0x8, RZ ;  /* 0xfffffff818187810 */ /* 0x000fc80007f1e0ff */
[----:B------:R-:W-:Y:S02]  /*06c0*/  IADD3.X R22, PT, PT, R22, -0x1, RZ, P0, !PT ;  /* 0xffffffff16167810 */ /* 0x000fe400007fe4ff */
[----:B------:R-:W-:-:S04]  /*06d0*/  ISETP.NE.U32.AND P0, PT, R24, RZ, PT ;  /* 0x000000ff1800720c */ /* 0x000fc80003f05070 */
[----:B------:R-:W-:Y:S01]  /*06e0*/  ISETP.NE.AND.EX P0, PT, R22, RZ, PT, P0 ;  /* 0x000000ff1600720c */ /* 0x000fe20003f05300 */
[----:B------:R-:W-:-:S04]  /*06f0*/  UIADD3 UR4, UP0, UPT, UR4, 0x8, URZ ;  /* 0x0000000804047890 */ /* 0x000fc8000ff1e0ff */
[----:B------:R-:W-:Y:S01]  /*0700*/  UIADD3.X UR5, UPT, UPT, URZ, UR5, URZ, UP0, !UPT ;  /* 0x00000005ff057290 */ /* 0x000fe200087fe4ff */
[----:B----4-:R-:W-:-:S04]  /*0710*/  FFMA R26, R26, R12, R27 ;  /* 0x0000000c1a1a7223 */ /* 0x010fc8000000001b */
[----:B--2---:R-:W-:-:S04]  /*0720*/  FFMA R29, R29, R14, R26 ;  /* 0x0000000e1d1d7223 */ /* 0x004fc8000000001a */
[----:B-----5:R-:W-:-:S04]  /*0730*/  FFMA R29, R28, R10, R29 ;  /* 0x0000000a1c1d7223 */ /* 0x020fc8000000001d */
[----:B---3--:R-:W-:Y:S01]  /*0740*/  FFMA R26, R8, R16, R29 ;  /* 0x00000010081a7223 */ /* 0x008fe2000000001d */
[----:B------:R-:W-:Y:S06]  /*0750*/  @P0 BRA `(.L_x_3) ;  /* 0xfffffffc001c0947 */ /* 0x000fec000383ffff */
.L_x_2:
[----:B------:R-:W-:-:S04]  /*0760*/  LOP3.LUT R6, R20, 0x7, RZ, 0xc0, !PT ;  /* 0x0000000714067812 */ /* 0x000fc800078ec0ff */
[----:B------:R-:W-:-:S04]  /*0770*/  ISETP.NE.U32.AND P0, PT, R6, RZ, PT ;  /* 0x000000ff0600720c */ /* 0x000fc80003f05070 */
[----:B------:R-:W-:-:S13]  /*0780*/  ISETP.NE.AND.EX P0, PT, RZ, RZ, PT, P0 ;  /* 0x000000ffff00720c */ /* 0x000fda0003f05300 */
[----:B------:R-:W-:Y:S05]  /*0790*/  @!P0 BRA `(.L_x_4) ;  /* 0x0000000400588947 */ /* 0x000fea0003800000 */
[----:B------:R-:W-:Y:S02]  /*07a0*/  ISETP.GE.U32.AND P1, PT, R6, 0x4, PT ;  /* 0x000000040600780c */ /* 0x000fe40003f26070 */
[----:B------:R-:W-:Y:S02]  /*07b0*/  LOP3.LUT R16, R20, 0x3, RZ, 0xc0, !PT ;  /* 0x0000000314107812 */ /* 0x000fe400078ec0ff */
[----:B------:R-:W-:Y:S02]  /*07c0*/  ISETP.GE.U32.AND.EX P1, PT, RZ, RZ, PT, P1 ;  /* 0x000000ffff00720c */ /* 0x000fe40003f26110 */
[----:B------:R-:W-:-:S04]  /*07d0*/  ISETP.NE.U32.AND P0, PT, R16, RZ, PT ;  /* 0x000000ff1000720c */ /* 0x000fc80003f05070 */
[----:B------:R-:W-:-:S07]  /*07e0*/  ISETP.NE.AND.EX P0, PT, RZ, RZ, PT, P0 ;  /* 0x000000ffff00720c */ /* 0x000fce0003f05300 */
[----:B------:R-:W-:Y:S06]  /*07f0*/  @!P1 BRA `(.L_x_5) ;  /* 0x00000000008c9947 */ /* 0x000fec0003800000 */
[----:B------:R-:W0:Y:S01]  /*0800*/  LDCU.128 UR8, c[0x0][0x380] ;  /* 0x00007000ff0877ac */ /* 0x000e220008000c00 */
[----:B------:R-:W-:Y:S01]  /*0810*/  IMAD R8, R23, R2, RZ ;  /* 0x0000000217087224 */ /* 0x000fe200078e02ff */
[----:B------:R-:W-:Y:S01]  /*0820*/  IADD3 R9, P1, PT, R21, R0, RZ ;  /* 0x0000000015097210 */ /* 0x000fe20007f3e0ff */
[----:B------:R-:W-:Y:S01]  /*0830*/  IMAD.MOV.U32 R6, RZ, RZ, R4 ;  /* 0x000000ffff067224 */ /* 0x000fe200078e0004 */
[----:B------:R-:W-:Y:S01]  /*0840*/  SHF.L.U64.HI R27, R2, 0x2, R3 ;  /* 0x00000002021b7819 */ /* 0x000fe20000010203 */
[----:B------:R-:W-:Y:S01]  /*0850*/  IMAD.MOV.U32 R7, RZ, RZ, R5 ;  /* 0x000000ffff077224 */ /* 0x000fe200078e0005 */
[----:B------:R-:W-:Y:S01]  /*0860*/  IADD3.X R10, PT, PT, R23, R18, RZ, P1, !PT ;  /* 0x00000012170a7210 */ /* 0x000fe20000ffe4ff */
[C---:B------:R-:W-:Y:S02]  /*0870*/  IMAD R11, R21.reuse, R3, R8 ;  /* 0x00000003150b7224 */ /* 0x040fe400078e0208 */
[----:B------:R-:W-:-:S04]  /*0880*/  IMAD.WIDE.U32 R6, R21, R2, R6 ;  /* 0x0000000215067225 */ /* 0x000fc800078e0006 */
[----:B------:R-:W-:Y:S02]  /*0890*/  IMAD.IADD R7, R7, 0x1, R11 ;  /* 0x0000000107077824 */ /* 0x000fe400078e020b */
[----:B------:R-:W-:Y:S01]  /*08a0*/  IMAD.SHL.U32 R13, R2, 0x4, RZ ;  /* 0x00000004020d7824 */ /* 0x000fe200078e00ff */
[C---:B0-----:R-:W-:Y:S02]  /*08b0*/  LEA R14, P3, R6.reuse, UR10, 0x2 ;  /* 0x0000000a060e7c11 */ /* 0x041fe4000f8610ff */
[----:B------:R-:W-:Y:S02]  /*08c0*/  LEA R8, P2, R9, UR8, 0x2 ;  /* 0x0000000809087c11 */ /* 0x000fe4000f8410ff */
[----:B------:R-:W-:Y:S02]  /*08d0*/  LEA.HI.X R15, R6, UR11, R7, 0x2, P3 ;  /* 0x0000000b060f7c11 */ /* 0x000fe400098f1407 */
[----:B------:R-:W-:Y:S02]  /*08e0*/  IADD3 R6, P1, PT, R13, R14, RZ ;  /* 0x0000000e0d067210 */ /* 0x000fe40007f3e0ff */
[----:B------:R-:W-:Y:S01]  /*08f0*/  LEA.HI.X R9, R9, UR9, R10, 0x2, P2 ;  /* 0x0000000909097c11 */ /* 0x000fe200090f140a */
[----:B------:R-:W2:Y:S01]  /*0900*/  LDG.E R17, desc[UR6][R14.64] ;  /* 0x000000060e117981 */ /* 0x000ea2000c1e1900 */
[----:B------:R-:W-:Y:S01]  /*0910*/  IADD3 R10, P2, PT, R6, R13, RZ ;  /* 0x0000000d060a7210 */ /* 0x000fe20007f5e0ff */
[----:B------:R-:W-:-:S02]  /*0920*/  IMAD.X R7, R27, 0x1, R15, P1 ;  /* 0x000000011b077824 */ /* 0x000fc400008e060f */
[----:B------:R-:W2:Y:S01]  /*0930*/  LDG.E R25, desc[UR6][R8.64] ;  /* 0x0000000608197981 */ /* 0x000ea2000c1e1900 */
[----:B------:R-:W-:Y:S01]  /*0940*/  IADD3 R12, P1, PT, R10, R13, RZ ;  /* 0x0000000d0a0c7210 */ /* 0x000fe20007f3e0ff */
[--C-:B------:R-:W-:Y:S02]  /*0950*/  IMAD.X R11, R7, 0x1, R27.reuse, P2 ;  /* 0x00000001070b7824 */ /* 0x100fe400010e061b */
[----:B------:R-:W3:Y:S04]  /*0960*/  LDG.E R6, desc[UR6][R6.64] ;  /* 0x0000000606067981 */ /* 0x000ee8000c1e1900 */
[----:B------:R-:W3:Y:S01]  /*0970*/  LDG.E R22, desc[UR6][R8.64+0x4] ;  /* 0x0000040608167981 */ /* 0x000ee2000c1e1900 */
[----:B------:R-:W-:-:S03]  /*0980*/  IMAD.X R13, R11, 0x1, R27, P1 ;  /* 0x000000010b0d7824 */ /* 0x000fc600008e061b */
[----:B------:R-:W4:Y:S04]  /*0990*/  LDG.E R10, desc[UR6][R10.64] ;  /* 0x000000060a0a7981 */ /* 0x000f28000c1e1900 */
[----:B------:R-:W4:Y:S04]  /*09a0*/  LDG.E R24, desc[UR6][R8.64+0x8] ;  /* 0x0000080608187981 */ /* 0x000f28000c1e1900 */
[----:B------:R-:W5:Y:S04]  /*09b0*/  LDG.E R14, desc[UR6][R8.64+0xc] ;  /* 0x00000c06080e7981 */ /* 0x000f68000c1e1900 */
[----:B------:R-:W5:Y:S01]  /*09c0*/  LDG.E R12, desc[UR6][R12.64] ;  /* 0x000000060c0c7981 */ /* 0x000f62000c1e1900 */
[----:B------:R-:W-:-:S04]  /*09d0*/  IADD3 R21, P1, PT, R21, 0x4, RZ ;  /* 0x0000000415157810 */ /* 0x000fc80007f3e0ff */
[----:B------:R-:W-:Y:S01]  /*09e0*/  IADD3.X R23, PT, PT, RZ, R23, RZ, P1, !PT ;  /* 0x00000017ff177210 */ /* 0x000fe20000ffe4ff */
[----:B--2---:R-:W-:-:S04]  /*09f0*/  FFMA R17, R25, R17, R26 ;  /* 0x0000001119117223 */ /* 0x004fc8000000001a */
[----:B---3--:R-:W-:-:S04]  /*0a00*/  FFMA R17, R22, R6, R17 ;  /* 0x0000000616117223 */ /* 0x008fc80000000011 */
[----:B----4-:R-:W-:-:S04]  /*0a10*/  FFMA R17, R24, R10, R17 ;  /* 0x0000000a18117223 */ /* 0x010fc80000000011 */
[----:B-----5:R-:W-:-:S07]  /*0a20*/  FFMA R26, R14, R12, R17 ;  /* 0x0000000c0e1a7223 */ /* 0x020fce0000000011 */
.L_x_5:
[----:B------:R-:W-:Y:S05]  /*0a30*/  @!P0 BRA `(.L_x_4) ;  /* 0x0000000000b08947 */ /* 0x000fea0003800000 */
[----:B------:R-:W-:Y:S02]  /*0a40*/  ISETP.NE.U32.AND P1, PT, R16, 0x1, PT ;  /* 0x000000011000780c */ /* 0x000fe40003f25070 */
[----:B------:R-:W-:Y:S02]  /*0a50*/  LOP3.LUT R20, R20, 0x1, RZ, 0xc0, !PT ;  /* 0x0000000114147812 */ /* 0x000fe400078ec0ff */
[----:B------:R-:W-:Y:S02]  /*0a60*/  ISETP.NE.AND.EX P1, PT, RZ, RZ, PT, P1 ;  /* 0x000000ffff00720c */ /* 0x000fe40003f25310 */
[----:B------:R-:W-:-:S04]  /*0a70*/  ISETP.NE.U32.AND P0, PT, R20, 0x1, PT ;  /* 0x000000011400780c */ /* 0x000fc80003f05070 */
[----:B------:R-:W-:-:S07]  /*0a80*/  ISETP.NE.U32.AND.EX P0, PT, RZ, RZ, PT, P0 ;  /* 0x000000ffff00720c */ /* 0x000fce0003f05100 */
[----:B------:R-:W-:Y:S06]  /*0a90*/  @!P1 BRA `(.L_x_6) ;  /* 0x00000000005c9947 */ /* 0x000fec0003800000 */
[----:B------:R-:W0:Y:S01]  /*0aa0*/  LDCU.128 UR8, c[0x0][0x380] ;  /* 0x00007000ff0877ac */ /* 0x000e220008000c00 */
[----:B------:R-:W-:Y:S01]  /*0ab0*/  IMAD R6, R23, R2, RZ ;  /* 0x0000000217067224 */ /* 0x000fe200078e02ff */
[C---:B------:R-:W-:Y:S01]  /*0ac0*/  IADD3 R7, P1, PT, R21.reuse, R0, RZ ;  /* 0x0000000015077210 */ /* 0x040fe20007f3e0ff */
[----:B------:R-:W-:Y:S02]  /*0ad0*/  IMAD.MOV.U32 R10, RZ, RZ, R4 ;  /* 0x000000ffff0a7224 */ /* 0x000fe400078e0004 */
[----:B------:R-:W-:Y:S02]  /*0ae0*/  IMAD.MOV.U32 R11, RZ, RZ, R5 ;  /* 0x000000ffff0b7224 */ /* 0x000fe400078e0005 */
[C---:B------:R-:W-:Y:S02]  /*0af0*/  IMAD R9, R21.reuse, R3, R6 ;  /* 0x0000000315097224 */ /* 0x040fe400078e0206 */
[----:B------:R-:W-:-:S04]  /*0b00*/  IMAD.WIDE.U32 R10, R21, R2, R10 ;  /* 0x00000002150a7225 */ /* 0x000fc800078e000a */
[----:B------:R-:W-:Y:S02]  /*0b10*/  IMAD.X R12, R23, 0x1, R18, P1 ;  /* 0x00000001170c7824 */ /* 0x000fe400008e0612 */
[----:B------:R-:W-:Y:S01]  /*0b20*/  IMAD.IADD R9, R11, 0x1, R9 ;  /* 0x000000010b097824 */ /* 0x000fe200078e0209 */
[C---:B0-----:R-:W-:Y:S02]  /*0b30*/  LEA R8, P1, R10.reuse, UR10, 0x2 ;  /* 0x0000000a0a087c11 */ /* 0x041fe4000f8210ff */
[C---:B------:R-:W-:Y:S02]  /*0b40*/  LEA R6, P2, R7.reuse, UR8, 0x2 ;  /* 0x0000000807067c11 */ /* 0x040fe4000f8410ff */
[----:B------:R-:W-:Y:S02]  /*0b50*/  LEA.HI.X R9, R10, UR11, R9, 0x2, P1 ;  /* 0x0000000b0a097c11 */ /* 0x000fe400088f1409 */
[----:B------:R-:W-:Y:S02]  /*0b60*/  LEA.HI.X R7, R7, UR9, R12, 0x2, P2 ;  /* 0x0000000907077c11 */ /* 0x000fe400090f140c */
[----:B------:R-:W-:-:S02]  /*0b70*/  LEA R10, P1, R2, R8, 0x2 ;  /* 0x00000008020a7211 */ /* 0x000fc400078210ff */
[----:B------:R-:W2:Y:S02]  /*0b80*/  LDG.E R8, desc[UR6][R8.64] ;  /* 0x0000000608087981 */ /* 0x000ea4000c1e1900 */
[----:B------:R-:W-:Y:S02]  /*0b90*/  LEA.HI.X R11, R2, R9, R3, 0x2, P1 ;  /* 0x00000009020b7211 */ /* 0x000fe400008f1403 */
[----:B------:R-:W2:Y:S04]  /*0ba0*/  LDG.E R13, desc[UR6][R6.64] ;  /* 0x00000006060d7981 */ /* 0x000ea8000c1e1900 */
[----:B------:R-:W3:Y:S04]  /*0bb0*/  LDG.E R12, desc[UR6][R6.64+0x4] ;  /* 0x00000406060c7981 */ /* 0x000ee8000c1e1900 */
[----:B------:R-:W3:Y:S01]  /*0bc0*/  LDG.E R10, desc[UR6][R10.64] ;  /* 0x000000060a0a7981 */ /* 0x000ee2000c1e1900 */
[----:B------:R-:W-:-:S04]  /*0bd0*/  IADD3 R21, P1, PT, R21, 0x2, RZ ;  /* 0x0000000215157810 */ /* 0x000fc80007f3e0ff */
[----:B------:R-:W-:Y:S01]  /*0be0*/  IADD3.X R23, PT, PT, RZ, R23, RZ, P1, !PT ;  /* 0x00000017ff177210 */ /* 0x000fe20000ffe4ff */
[----:B--2---:R-:W-:-:S04]  /*0bf0*/  FFMA R13, R13, R8, R26 ;  /* 0x000000080d0d7223 */ /* 0x004fc8000000001a */
[----:B---3--:R-:W-:-:S07]  /*0c00*/  FFMA R26, R12, R10, R13 ;  /* 0x0000000a0c1a7223 */ /* 0x008fce000000000d */
.L_x_6:
[----:B------:R-:W-:Y:S05]  /*0c10*/  @P0 BRA `(.L_x_4) ;  /* 0x0000000000380947 */ /* 0x000fea0003800000 */
[----:B------:R-:W0:Y:S01]  /*0c20*/  LDCU.128 UR8, c[0x0][0x380] ;  /* 0x00007000ff0877ac */ /* 0x000e220008000c00 */
[----:B------:R-:W-:Y:S01]  /*0c30*/  IMAD R6, R23, R2, RZ ;  /* 0x0000000217067224 */ /* 0x000fe200078e02ff */
[C---:B------:R-:W-:Y:S01]  /*0c40*/  IADD3 R0, P0, PT, R21.reuse, R0, RZ ;  /* 0x0000000015007210 */ /* 0x040fe20007f1e0ff */
[----:B------:R-:W-:-:S04]  /*0c50*/  IMAD.WIDE.U32 R4, R21, R2, R4 ;  /* 0x0000000215047225 */ /* 0x000fc800078e0004 */
[----:B------:R-:W-:Y:S02]  /*0c60*/  IMAD R3, R21, R3, R6 ;  /* 0x0000000315037224 */ /* 0x000fe400078e0206 */
[----:B------:R-:W-:Y:S02]  /*0c70*/  IMAD.X R23, R23, 0x1, R18, P0 ;  /* 0x0000000117177824 */ /* 0x000fe400000e0612 */
[----:B------:R-:W-:Y:S01]  /*0c80*/  IMAD.IADD R5, R5, 0x1, R3 ;  /* 0x0000000105057824 */ /* 0x000fe200078e0203 */
[----:B0-----:R-:W-:Y:S02]  /*0c90*/  LEA R2, P0, R0, UR8, 0x2 ;  /* 0x0000000800027c11 */ /* 0x001fe4000f8010ff */
[----:B------:R-:W-:Y:S02]  /*0ca0*/  LEA R6, P1, R4, UR10, 0x2 ;  /* 0x0000000a04067c11 */ /* 0x000fe4000f8210ff */
[----:B------:R-:W-:Y:S02]  /*0cb0*/  LEA.HI.X R3, R0, UR9, R23, 0x2, P0 ;  /* 0x0000000900037c11 */ /* 0x000fe400080f1417 */
[----:B------:R-:W-:-:S04]  /*0cc0*/  LEA.HI.X R7, R4, UR11, R5, 0x2, P1 ;  /* 0x0000000b04077c11 */ /* 0x000fc800088f1405 */
[----:B------:R-:W2:Y:S04]  /*0cd0*/  LDG.E R3, desc[UR6][R2.64] ;  /* 0x0000000602037981 */ /* 0x000ea8000c1e1900 */
[----:B------:R-:W2:Y:S02]  /*0ce0*/  LDG.E R6, desc[UR6][R6.64] ;  /* 0x0000000606067981 */ /* 0x000ea4000c1e1900 */
[----:B--2---:R-:W-:-:S07]  /*0cf0*/  FFMA R26, R3, R6, R26 ;  /* 0x00000006031a7223 */ /* 0x004fce000000001a */
.L_x_4:
[----:B------:R-:W0:Y:S02]  /*0d00*/  LDCU.64 UR4, c[0x0][0x390] ;  /* 0x00007200ff0477ac */ /* 0x000e240008000a00 */
[----:B0-----:R-:W-:-:S04]  /*0d10*/  LEA R2, P0, R19, UR4, 0x2 ;  /* 0x0000000413027c11 */ /* 0x001fc8000f8010ff */
[----:B------:R-:W-:-:S05]  /*0d20*/  LEA.HI.X R3, R19, UR5, RZ, 0x2, P0 ;  /* 0x0000000513037c11 */ /* 0x000fca00080f14ff */
[----:B------:R-:W-:Y:S01]  /*0d30*/  STG.E desc[UR6][R2.64], R26 ;  /* 0x0000001a02007986 */ /* 0x000fe2000c101906 */
[----:B------:R-:W-:Y:S05]  /*0d40*/  EXIT ;  /* 0x000000000000794d */ /* 0x000fea0003800000 */
        .weak           $__internal_0_$__cuda_sm20_rem_u64
        .type           $__internal_0_$__cuda_sm20_rem_u64,@function
        .size           $__internal_0_$__cuda_sm20_rem_u64,(.L_x_8 - $__internal_0_$__cuda_sm20_rem_u64)
$__internal_0_$__cuda_sm20_rem_u64:
[----:B------:R-:W0:Y:S01]  /*0d50*/  LDCU.64 UR4, c[0x0][0x398] ;  /* 0x00007300ff0477ac */ /* 0x000e220008000a00 */
[----:B------:R-:W1:Y:S01]  /*0d60*/  LDC.64 R2, c[0x0][0x398] ;  /* 0x0000e600ff027b82 */ /* 0x000e620000000a00 */
[----:B0-----:R-:W0:Y:S08]  /*0d70*/  I2F.U64.RP R8, UR4 ;  /* 0x0000000400087d12 */ /* 0x001e300008309000 */
[----:B0-----:R-:W0:Y:S02]  /*0d80*/  MUFU.RCP R8, R8 ;  /* 0x0000000800087308 */ /* 0x001e240000001000 */
[----:B0-----:R-:W-:-:S06]  /*0d90*/  VIADD R4, R8, 0x1ffffffe ;  /* 0x1ffffffe08047836 */ /* 0x001fcc0000000000 */
[----:B------:R-:W1:Y:S02]  /*0da0*/  F2I.U64.TRUNC R4, R4 ;  /* 0x0000000400047311 */ /* 0x000e64000020d800 */
[----:B-1----:R-:W-:-:S04]  /*0db0*/  IMAD.WIDE.U32 R6, R4, R2, RZ ;  /* 0x0000000204067225 */ /* 0x002fc800078e00ff */
[----:B------:R-:W-:Y:S01]  /*0dc0*/  IMAD R7, R4, R3, R7 ;  /* 0x0000000304077224 */ /* 0x000fe200078e0207 */
[----:B------:R-:W-:-:S03]  /*0dd0*/  IADD3 R9, P0, PT, RZ, -R6, RZ ;  /* 0x80000006ff097210 */ /* 0x000fc60007f1e0ff */
[----:B------:R-:W-:Y:S02]  /*0de0*/  IMAD R7, R5, R2, R7 ;  /* 0x0000000205077224 */ /* 0x000fe400078e0207 */
[----:B------:R-:W-:-:S04]  /*0df0*/  IMAD.HI.U32 R6, R4, R9, RZ ;  /* 0x0000000904067227 */ /* 0x000fc800078e00ff */
[----:B------:R-:W-:Y:S01]  /*0e00*/  IMAD.X R11, RZ, RZ, ~R7, P0 ;  /* 0x000000ffff0b7224 */ /* 0x000fe200000e0e07 */
[----:B------:R-:W-:-:S03]  /*0e10*/  MOV R7, R4 ;  /* 0x0000000400077202 */ /* 0x000fc60000000f00 */
[-C--:B------:R-:W-:Y:S02]  /*0e20*/  IMAD R13, R5, R11.reuse, RZ ;  /* 0x0000000b050d7224 */ /* 0x080fe400078e02ff */
[----:B------:R-:W-:-:S04]  /*0e30*/  IMAD.WIDE.U32 R6, P0, R4, R11, R6 ;  /* 0x0000000b04067225 */ /* 0x000fc80007800006 */
[----:B------:R-:W-:-:S04]  /*0e40*/  IMAD.HI.U32 R11, R5, R11, RZ ;  /* 0x0000000b050b7227 */ /* 0x000fc800078e00ff */
[----:B------:R-:W-:-:S05]  /*0e50*/  IMAD.HI.U32 R6, P1, R5, R9, R6 ;  /* 0x0000000905067227 */ /* 0x000fca0007820006 */
[----:B------:R-:W-:Y:S01]  /*0e60*/  IADD3 R7, P2, PT, R13, R6, RZ ;  /* 0x000000060d077210 */ /* 0x000fe20007f5e0ff */
[----:B------:R-:W-:-:S04]  /*0e70*/  IMAD.X R6, R11, 0x1, R5, P0 ;  /* 0x000000010b067824 */ /* 0x000fc800000e0605 */
[----:B------:R-:W-:Y:S01]  /*0e80*/  IMAD.WIDE.U32 R4, R7, R2, RZ ;  /* 0x0000000207047225 */ /* 0x000fe200078e00ff */
[----:B------:R-:W-:-:S03]  /*0e90*/  IADD3.X R9, PT, PT, RZ, RZ, R6, P2, P1 ;  /* 0x000000ffff097210 */ /* 0x000fc600017e2406 */
[----:B------:R-:W-:Y:S01]  /*0ea0*/  IMAD R5, R7, R3, R5 ;  /* 0x0000000307057224 */ /* 0x000fe200078e0205 */
[----:B------:R-:W-:-:S03]  /*0eb0*/  IADD3 R11, P0, PT, RZ, -R4, RZ ;  /* 0x80000004ff0b7210 */ /* 0x000fc60007f1e0ff */
[----:B------:R-:W-:Y:S02]  /*0ec0*/  IMAD R5, R9, R2, R5 ;  /* 0x0000000209057224 */ /* 0x000fe400078e0205 */
[----:B------:R-:W-:-:S04]  /*0ed0*/  IMAD.HI.U32 R6, R7, R11, RZ ;  /* 0x0000000b07067227 */ /* 0x000fc800078e00ff */
[----:B------:R-:W-:-:S04]  /*0ee0*/  IMAD.X R4, RZ, RZ, ~R5, P0 ;  /* 0x000000ffff047224 */ /* 0x000fc800000e0e05 */
[----:B------:R-:W-:-:S04]  /*0ef0*/  IMAD.WIDE.U32 R6, P0, R7, R4, R6 ;  /* 0x0000000407067225 */ /* 0x000fc80007800006 */
[C---:B------:R-:W-:Y:S02]  /*0f00*/  IMAD R5, R9.reuse, R4, RZ ;  /* 0x0000000409057224 */ /* 0x040fe400078e02ff */
[----:B------:R-:W-:-:S04]  /*0f10*/  IMAD.HI.U32 R6, P1, R9, R11, R6 ;  /* 0x0000000b09067227 */ /* 0x000fc80007820006 */
[----:B------:R-:W-:Y:S01]  /*0f20*/  IMAD.HI.U32 R8, R9, R4, RZ ;  /* 0x0000000409087227 */ /* 0x000fe200078e00ff */
[----:B------:R-:W-:-:S03]  /*0f30*/  IADD3 R6, P2, PT, R5, R6, RZ ;  /* 0x0000000605067210 */ /* 0x000fc60007f5e0ff */
[----:B------:R-:W-:Y:S02]  /*0f40*/  IMAD.X R9, R8, 0x1, R9, P0 ;  /* 0x0000000108097824 */ /* 0x000fe400000e0609 */
[----:B------:R-:W-:-:S03]  /*0f50*/  IMAD.HI.U32 R4, R6, R19, RZ ;  /* 0x0000001306047227 */ /* 0x000fc600078e00ff */
[----:B------:R-:W-:Y:S01]  /*0f60*/  IADD3.X R9, PT, PT, RZ, RZ, R9, P2, P1 ;  /* 0x000000ffff097210 */ /* 0x000fe200017e2409 */
[----:B------:R-:W-:Y:S02]  /*0f70*/  IMAD.MOV.U32 R5, RZ, RZ, RZ ;  /* 0x000000ffff057224 */ /* 0x000fe400078e00ff */
[----:B------:R-:W-:-:S04]  /*0f80*/  IMAD.WIDE.U32 R4, RZ, R6, R4 ;  /* 0x00000006ff047225 */ /* 0x000fc800078e0004 */
[----:B------:R-:W-:-:S05]  /*0f90*/  IMAD.HI.U32 R4, P0, R9, R19, R4 ;  /* 0x0000001309047227 */ /* 0x000fca0007800004 */
[----:B------:R-:W-:Y:S02]  /*0fa0*/  IADD3 R7, P1, PT, RZ, R4, RZ ;  /* 0x00000004ff077210 */ /* 0x000fe40007f3e0ff */
[----:B------:R-:W-:-:S03]  /*0fb0*/  IADD3.X R6, PT, PT, RZ, RZ, RZ, P0, !PT ;  /* 0x000000ffff067210 */ /* 0x000fc600007fe4ff */
[----:B------:R-:W-:-:S04]  /*0fc0*/  IMAD.WIDE.U32 R4, R7, R2, RZ ;  /* 0x0000000207047225 */ /* 0x000fc800078e00ff */
[----:B------:R-:W-:Y:S02]  /*0fd0*/  IMAD.X R9, RZ, RZ, R6, P1 ;  /* 0x000000ffff097224 */ /* 0x000fe400008e0606 */
[----:B------:R-:W-:Y:S01]  /*0fe0*/  IMAD R7, R7, R3, R5 ;  /* 0x0000000307077224 */ /* 0x000fe200078e0205 */
[----:B------:R-:W-:-:S03]  /*0ff0*/  IADD3 R5, P1, PT, -R4, R19, RZ ;  /* 0x0000001304057210 */ /* 0x000fc60007f3e1ff */
[-C--:B------:R-:W-:Y:S01]  /*1000*/  IMAD R7, R9, R2.reuse, R7 ;  /* 0x0000000209077224 */ /* 0x080fe200078e0207 */
[----:B------:R-:W-:-:S03]  /*1010*/  ISETP.GE.U32.AND P0, PT, R5, R2, PT ;  /* 0x000000020500720c */ /* 0x000fc60003f06070 */
[----:B------:R-:W-:Y:S01]  /*1020*/  IMAD.X R4, RZ, RZ, ~R7, P1 ;  /* 0x000000ffff047224 */ /* 0x000fe200008e0e07 */
[----:B------:R-:W-:-:S04]  /*1030*/  IADD3 R7, P1, PT, R5, -R2, RZ ;  /* 0x8000000205077210 */ /* 0x000fc80007f3e0ff */
[C---:B------:R-:W-:Y:S01]  /*1040*/  ISETP.GE.U32.AND.EX P0, PT, R4.reuse, R3, PT, P0 ;  /* 0x000000030400720c */ /* 0x040fe20003f06100 */
[----:B------:R-:W-:Y:S01]  /*1050*/  IMAD.X R6, R4, 0x1, ~R3, P1 ;  /* 0x0000000104067824 */ /* 0x000fe200008e0e03 */
[----:B------:R-:W-:Y:S02]  /*1060*/  ISETP.NE.U32.AND P1, PT, R2, RZ, PT ;  /* 0x000000ff0200720c */ /* 0x000fe40003f25070 */
[----:B------:R-:W-:Y:S02]  /*1070*/  SEL R7, R7, R5, P0 ;  /* 0x0000000507077207 */ /* 0x000fe40000000000 */
[----:B------:R-:W-:Y:S02]  /*1080*/  SEL R6, R6, R4, P0 ;  /* 0x0000000406067207 */ /* 0x000fe40000000000 */
[CC--:B------:R-:W-:Y:S02]  /*1090*/  ISETP.GE.U32.AND P0, PT, R7.reuse, R2.reuse, PT ;  /* 0x000000020700720c */ /* 0x0c0fe40003f06070 */
[----:B------:R-:W-:Y:S01]  /*10a0*/  IADD3 R4, P2, PT, R7, -R2, RZ ;  /* 0x8000000207047210 */ /* 0x000fe20007f5e0ff */
[----:B------:R-:W-:Y:S01]  /*10b0*/  IMAD.MOV.U32 R2, RZ, RZ, R0 ;  /* 0x000000ffff027224 */ /* 0x000fe200078e0000 */
[----:B------:R-:W-:-:S02]  /*10c0*/  ISETP.GE.U32.AND.EX P0, PT, R6, R3, PT, P0 ;  /* 0x000000030600720c */ /* 0x000fc40003f06100 */
[----:B------:R-:W-:Y:S02]  /*10d0*/  IADD3.X R5, PT, PT, R6, ~R3, RZ, P2, !PT ;  /* 0x8000000306057210 */ /* 0x000fe400017fe4ff */
[----:B------:R-:W-:Y:S01]  /*10e0*/  ISETP.NE.AND.EX P1, PT, R3, RZ, PT, P1 ;  /* 0x000000ff0300720c */ /* 0x000fe20003f25310 */
[----:B------:R-:W-:Y:S01]  /*10f0*/  IMAD.MOV.U32 R3, RZ, RZ, 0x0 ;  /* 0x00000000ff037424 */ /* 0x000fe200078e00ff */
[----:B------:R-:W-:Y:S02]  /*1100*/  SEL R4, R4, R7, P0 ;  /* 0x0000000704047207 */ /* 0x000fe40000000000 */
[----:B------:R-:W-:Y:S02]  /*1110*/  SEL R5, R5, R6, P0 ;  /* 0x0000000605057207 */ /* 0x000fe40000000000 */
[----:B------:R-:W-:Y:S02]  /*1120*/  SEL R4, R4, 0xffffffff, P1 ;  /* 0xffffffff04047807 */ /* 0x000fe40000800000 */
[----:B------:R-:W-:Y:S01]  /*1130*/  SEL R5, R5, 0xffffffff, P1 ;  /* 0xffffffff05057807 */ /* 0x000fe20000800000 */
[----:B------:R-:W-:Y:S06]  /*1140*/  RET.REL.NODEC R2 `(_Z13matmul_kernelPKfS0_Pfm) ;  /* 0xffffffec02ac7950 */ /* 0x000fec0003c3ffff */
.L_x_7:
[----:B------:R-:W-:-:S00]  /*1150*/  BRA `(.L_x_7) ;  /* 0xfffffffc00fc7947 */ /* 0x000fc0000383ffff */
[----:B------:R-:W-:-:S00]  /*1160*/  NOP ;  /* 0x0000000000007918 */ /* 0x000fc00000000000 */
        /* <DEDUP_REMOVED lines=9> */
.L_x_8:


//--------------------- .nv.shared.reserved.0     --------------------------
	.section	.nv.shared.reserved.0,"aw",@nobits
	.weak		__nv_reservedSMEM_offset_0_alias
	.size		__nv_reservedSMEM_offset_0_alias, 0, 64
	.other		__nv_reservedSMEM_offset_0_alias,@"STO_CUDA_RESERVED_SHARED STV_DEFAULT"
__nv_reservedSMEM_offset_0_alias:
	.zero		0
	.zero		64


//--------------------- .nv.constant0._Z13matmul_kernelPKfS0_Pfm --------------------------
	.section	.nv.constant0._Z13matmul_kernelPKfS0_Pfm,"a",@progbits
	.sectionflags	@""
	.align	4
.nv.constant0._Z13matmul_kernelPKfS0_Pfm:
	.zero		928


//--------------------- SYMBOLS --------------------------

	.type		.nv.reservedSmem.offset0,@object
	.size		.nv.reservedSmem.offset0,0x4
